	.headerflags	@"EF_CUDA_TEXMODE_UNIFIED EF_CUDA_64BIT_ADDRESS EF_CUDA_ACCELERATORS EF_CUDA_SM90 EF_CUDA_VIRTUAL_SM(EF_CUDA_SM90)"
	.elftype	@"ET_EXEC"


//--------------------- .nv.info                  --------------------------
	.section	.nv.info,"",@"SHT_CUDA_INFO"
	.align	4


	//----- nvinfo : EIATTR_REGCOUNT
	.align		4
        /*0000*/ 	.byte	0x04, 0x2f
        /*0002*/ 	.short	(.L_1 - .L_0)
	.align		4
.L_0:
        /*0004*/ 	.word	index@(triton_poi_fused_convolution_relu_1)
        /*0008*/ 	.word	0x0000000c


	//----- nvinfo : EIATTR_MIN_STACK_SIZE
	.align		4
.L_1:
        /*000c*/ 	.byte	0x04, 0x12
        /*000e*/ 	.short	(.L_3 - .L_2)
	.align		4
.L_2:
        /*0010*/ 	.word	index@(triton_poi_fused_convolution_relu_1)
        /*0014*/ 	.word	0x00000000


	//----- nvinfo : EIATTR_FRAME_SIZE
	.align		4
.L_3:
        /*0018*/ 	.byte	0x04, 0x11
        /*001a*/ 	.short	(.L_5 - .L_4)
	.align		4
.L_4:
        /*001c*/ 	.word	index@(triton_poi_fused_convolution_relu_1)
        /*0020*/ 	.word	0x00000000


	//----- nvinfo : EIATTR_MIN_STACK_SIZE
	.align		4
.L_5:
        /*0024*/ 	.byte	0x04, 0x12
        /*0026*/ 	.short	(.L_7 - .L_6)
	.align		4
.L_6:
        /*0028*/ 	.word	index@(triton_poi_fused_convolution_relu_1)
        /*002c*/ 	.word	0x00000000
.L_7:


//--------------------- .nv.info.triton_poi_fused_convolution_relu_1 --------------------------
	.section	.nv.info.triton_poi_fused_convolution_relu_1,"",@"SHT_CUDA_INFO"
	.sectionflags	@""
	.align	4


	//----- nvinfo : EIATTR_CUDA_API_VERSION
	.align		4
        /*0000*/ 	.byte	0x04, 0x37
        /*0002*/ 	.short	(.L_9 - .L_8)
.L_8:
        /*0004*/ 	.word	0x0000007c


	//----- nvinfo : EIATTR_KPARAM_INFO
	.align		4
.L_9:
        /*0008*/ 	.byte	0x04, 0x17
        /*000a*/ 	.short	(.L_11 - .L_10)
.L_10:
        /*000c*/ 	.word	0x00000000
        /*0010*/ 	.short	0x0002
        /*0012*/ 	.short	0x0010
        /*0014*/ 	.byte	0x00, 0xf0, 0x11, 0x00


	//----- nvinfo : EIATTR_KPARAM_INFO
	.align		4
.L_11:
        /*0018*/ 	.byte	0x04, 0x17
        /*001a*/ 	.short	(.L_13 - .L_12)
.L_12:
        /*001c*/ 	.word	0x00000000
        /*0020*/ 	.short	0x0001
        /*0022*/ 	.short	0x0008
        /*0024*/ 	.byte	0x00, 0xf4, 0x21, 0x00


	//----- nvinfo : EIATTR_KPARAM_INFO
	.align		4
.L_13:
        /*0028*/ 	.byte	0x04, 0x17
        /*002a*/ 	.short	(.L_15 - .L_14)
.L_14:
        /*002c*/ 	.word	0x00000000
        /*0030*/ 	.short	0x0000
        /*0032*/ 	.short	0x0000
        /*0034*/ 	.byte	0x00, 0xf4, 0x21, 0x00


	//----- nvinfo : EIATTR_SPARSE_MMA_MASK
	.align		4
.L_15:
        /*0038*/ 	.byte	0x03, 0x50
        /*003a*/ 	.short	0x0000


	//----- nvinfo : EIATTR_MAXREG_COUNT
	.align		4
        /*003c*/ 	.byte	0x03, 0x1b
        /*003e*/ 	.short	0x00ff


	//----- nvinfo : EIATTR_EXIT_INSTR_OFFSETS
	.align		4
        /*0040*/ 	.byte	0x04, 0x1c
        /*0042*/ 	.short	(.L_17 - .L_16)


	//   ....[0]....
.L_16:
        /*0044*/ 	.word	0x000001e0


	//   ....[1]....
        /*0048*/ 	.word	0x00000200


	//----- nvinfo : EIATTR_REQNTID
	.align		4
.L_17:
        /*004c*/ 	.byte	0x04, 0x10
        /*004e*/ 	.short	(.L_19 - .L_18)
.L_18:
        /*0050*/ 	.word	0x00000080
        /*0054*/ 	.word	0x00000001
        /*0058*/ 	.word	0x00000001


	//----- nvinfo : EIATTR_CBANK_PARAM_SIZE
	.align		4
.L_19:
        /*005c*/ 	.byte	0x03, 0x19
        /*005e*/ 	.short	0x0014


	//----- nvinfo : EIATTR_PARAM_CBANK
	.align		4
        /*0060*/ 	.byte	0x04, 0x0a
        /*0062*/ 	.short	(.L_21 - .L_20)
	.align		4
.L_20:
        /*0064*/ 	.word	index@(.nv.constant0.triton_poi_fused_convolution_relu_1)
        /*0068*/ 	.short	0x0210
        /*006a*/ 	.short	0x0014


	//----- nvinfo : EIATTR_SW_WAR
	.align		4
.L_21:
        /*006c*/ 	.byte	0x04, 0x36
        /*006e*/ 	.short	(.L_23 - .L_22)
.L_22:
        /*0070*/ 	.word	0x00000008
.L_23:


//--------------------- .nv.callgraph             --------------------------
	.section	.nv.callgraph,"",@"SHT_CUDA_CALLGRAPH"
	.align	4
	.sectionentsize	8
	.align		4
        /*0000*/ 	.word	0x00000000
	.align		4
        /*0004*/ 	.word	0xffffffff
	.align		4
        /*0008*/ 	.word	0x00000000
	.align		4
        /*000c*/ 	.word	0xfffffffe
	.align		4
        /*0010*/ 	.word	0x00000000
	.align		4
        /*0014*/ 	.word	0xfffffffd
	.align		4
        /*0018*/ 	.word	0x00000000
	.align		4
        /*001c*/ 	.word	0xfffffffc


//--------------------- .text.triton_poi_fused_convolution_relu_1 --------------------------
	.section	.text.triton_poi_fused_convolution_relu_1,"ax",@progbits
	.align	128
        .global         triton_poi_fused_convolution_relu_1
        .type           triton_poi_fused_convolution_relu_1,@function
        .size           triton_poi_fused_convolution_relu_1,(.L_x_1 - triton_poi_fused_convolution_relu_1)
        .other          triton_poi_fused_convolution_relu_1,@"STO_CUDA_ENTRY STV_DEFAULT"
triton_poi_fused_convolution_relu_1:
.text.triton_poi_fused_convolution_relu_1:
[----:B------:R-:W0:Y:S02]  /*0000*/  LDC R1, c[0x0][0x28] ;  /* 0x00000a00ff017b82 */ /* 0x000e240000000800 */
[----:B------:R-:W1:Y:S01]  /*0010*/  S2R R0, SR_TID.X ;  /* 0x0000000000007919 */ /* 0x000e620000002100 */
[----:B------:R-:W2:Y:S01]  /*0020*/  LDC.64 R2, c[0x0][0x210] ;  /* 0x00008400ff027b82 */ /* 0x000ea20000000a00 */
[----:B------:R-:W-:Y:S01]  /*0030*/  ULDC.64 UR4, c[0x0][0x208] ;  /* 0x0000820000047ab9 */ /* 0x000fe20000000a00 */
[----:B------:R-:W3:Y:S06]  /*0040*/  S2R R7, SR_CTAID.X ;  /* 0x0000000000077919 */ /* 0x000eec0000002500 */
[----:B------:R-:W4:Y:S01]  /*0050*/  LDC.64 R4, c[0x0][0x218] ;  /* 0x00008600ff047b82 */ /* 0x000f220000000a00 */
[----:B-1----:R-:W-:-:S05]  /*0060*/  IMAD.SHL.U32 R0, R0, 0x2, RZ ;  /* 0x0000000200007824 */ /* 0x002fca00078e00ff */
[----:B------:R-:W-:-:S05]  /*0070*/  LOP3.LUT R0, R0, 0xfe, RZ, 0xc0, !PT ;  /* 0x000000fe00007812 */ /* 0x000fca00078ec0ff */
[----:B---3--:R-:W-:-:S04]  /*0080*/  IMAD R7, R7, 0x100, R0 ;  /* 0x0000010007077824 */ /* 0x008fc800078e0200 */
[C---:B------:R-:W-:Y:S01]  /*0090*/  IMAD.HI R0, R7.reuse, 0x5397829d, RZ ;  /* 0x5397829d07007827 */ /* 0x040fe200078e02ff */
[----:B------:R-:W-:-:S03]  /*00a0*/  ISETP.GE.AND P2, PT, R7, 0xc40, PT ;  /* 0x00000c400700780c */ /* 0x000fc60003f46270 */
[----:B--2---:R-:W-:Y:S01]  /*00b0*/  IMAD.WIDE R2, R7, 0x4, R2 ;  /* 0x0000000407027825 */ /* 0x004fe200078e0202 */
[----:B------:R-:W-:Y:S02]  /*00c0*/  SHF.R.U32.HI R9, RZ, 0x1f, R0 ;  /* 0x0000001fff097819 */ /* 0x000fe40000011600 */
[----:B------:R-:W-:Y:S02]  /*00d0*/  CS2R R6, SRZ ;  /* 0x0000000000067805 */ /* 0x000fe4000001ff00 */
[----:B------:R-:W-:-:S04]  /*00e0*/  LEA.HI.SX32 R9, R0, R9, 0x1a ;  /* 0x0000000900097211 */ /* 0x000fc800078fd2ff */
[----:B------:R-:W-:Y:S01]  /*00f0*/  LEA.HI R0, R9, R9, RZ, 0x2 ;  /* 0x0000000909007211 */ /* 0x000fe200078f10ff */
[----:B------:R-:W2:Y:S03]  /*0100*/  @!P2 LDG.E.64 R6, desc[UR4][R2.64] ;  /* 0x000000040206a981 */ /* 0x000ea6000c1e1b00 */
[----:B------:R-:W-:-:S05]  /*0110*/  LOP3.LUT R0, R0, 0xfffffffc, RZ, 0xc0, !PT ;  /* 0xfffffffc00007812 */ /* 0x000fca00078ec0ff */
[----:B------:R-:W-:Y:S02]  /*0120*/  IMAD.IADD R9, R9, 0x1, -R0 ;  /* 0x0000000109097824 */ /* 0x000fe400078e0a00 */
[----:B------:R-:W-:Y:S02]  /*0130*/  IMAD.MOV.U32 R0, RZ, RZ, RZ ;  /* 0x000000ffff007224 */ /* 0x000fe400078e00ff */
[----:B----4-:R-:W-:-:S04]  /*0140*/  IMAD.WIDE R4, R9, 0x4, R4 ;  /* 0x0000000409047825 */ /* 0x010fc800078e0204 */
[----:B------:R-:W-:Y:S01]  /*0150*/  IMAD.MOV.U32 R9, RZ, RZ, RZ ;  /* 0x000000ffff097224 */ /* 0x000fe200078e00ff */
[----:B------:R-:W2:Y:S05]  /*0160*/  @!P2 LDG.E.EL R0, desc[UR4][R4.64] ;  /* 0x000000040400a981 */ /* 0x000eaa000c2e1900 */
[----:B------:R-:W3:Y:S01]  /*0170*/  @!P2 LDG.E.EL R9, desc[UR4][R4.64] ;  /* 0x000000040409a981 */ /* 0x000ee2000c2e1900 */
[----:B--2---:R-:W-:Y:S01]  /*0180*/  FADD R8, R0, R7 ;  /* 0x0000000700087221 */ /* 0x004fe20000000000 */
[----:B------:R-:W-:Y:S02]  /*0190*/  FSETP.GEU.AND P1, PT, R7, -R0, PT ;  /* 0x800000000700720b */ /* 0x000fe40003f2e000 */
[----:B---3--:R-:W-:Y:S01]  /*01a0*/  FSETP.GEU.AND P0, PT, R6, -R9, PT ;  /* 0x800000090600720b */ /* 0x008fe20003f0e000 */
[----:B------:R-:W-:Y:S01]  /*01b0*/  FADD R6, R9, R6 ;  /* 0x0000000609067221 */ /* 0x000fe20000000000 */
[----:B------:R-:W-:-:S04]  /*01c0*/  FSEL R7, R8, RZ, P1 ;  /* 0x000000ff08077208 */ /* 0x000fc80000800000 */
[----:B------:R-:W-:Y:S01]  /*01d0*/  FSEL R6, R6, RZ, P0 ;  /* 0x000000ff06067208 */ /* 0x000fe20000000000 */
[----:B------:R-:W-:Y:S06]  /*01e0*/  @P2 EXIT ;  /* 0x000000000000294d */ /* 0x000fec0003800000 */
[----:B------:R-:W-:Y:S01]  /*01f0*/  STG.E.64 desc[UR4][R2.64], R6 ;  /* 0x0000000602007986 */ /* 0x000fe2000c101b04 */
[----:B------:R-:W-:Y:S05]  /*0200*/  EXIT ;  /* 0x000000000000794d */ /* 0x000fea0003800000 */
.L_x_0:
[----:B------:R-:W-:-:S00]  /*0210*/  BRA `(.L_x_0) ;  /* 0xfffffffc00fc7947 */ /* 0x000fc0000383ffff */
[----:B------:R-:W-:-:S00]  /*0220*/  NOP ;  /* 0x0000000000007918 */ /* 0x000fc00000000000 */
        /* <DEDUP_REMOVED lines=13> */
.L_x_1:


//--------------------- .nv.constant0.triton_poi_fused_convolution_relu_1 --------------------------
	.section	.nv.constant0.triton_poi_fused_convolution_relu_1,"a",@progbits
	.sectionflags	@""
	.align	4
.nv.constant0.triton_poi_fused_convolution_relu_1:
	.zero		548
